//
// Generated by NVIDIA NVVM Compiler
//
// Compiler Build ID: CL-36424714
// Cuda compilation tools, release 13.0, V13.0.88
// Based on NVVM 20.0.0
//

.version 9.0
.target sm_100
.address_size 64

	// .globl	_Z8solutionPfS_iii

.visible .entry _Z8solutionPfS_iii(
	.param .u64 .ptr .align 1 _Z8solutionPfS_iii_param_0,
	.param .u64 .ptr .align 1 _Z8solutionPfS_iii_param_1,
	.param .u32 _Z8solutionPfS_iii_param_2,
	.param .u32 _Z8solutionPfS_iii_param_3,
	.param .u32 _Z8solutionPfS_iii_param_4
)
{
	.reg .pred 	%p<14>;
	.reg .b32 	%r<152>;
	.reg .b32 	%f<30>;
	.reg .b64 	%rd<92>;

	ld.param.u64 	%rd3, [_Z8solutionPfS_iii_param_0];
	ld.param.u64 	%rd4, [_Z8solutionPfS_iii_param_1];
	ld.param.u32 	%r72, [_Z8solutionPfS_iii_param_2];
	ld.param.u32 	%r75, [_Z8solutionPfS_iii_param_3];
	ld.param.u32 	%r74, [_Z8solutionPfS_iii_param_4];
	cvta.to.global.u64 	%rd1, %rd3;
	cvta.to.global.u64 	%rd2, %rd4;
	mov.u32 	%r76, %tid.x;
	mov.u32 	%r77, %ntid.x;
	mov.u32 	%r78, %ctaid.x;
	mad.lo.s32 	%r1, %r77, %r78, %r76;
	mov.u32 	%r2, %tid.y;
	mov.u32 	%r79, %ntid.y;
	mov.u32 	%r80, %ctaid.y;
	mul.lo.s32 	%r3, %r79, %r80;
	add.s32 	%r81, %r3, %r2;
	setp.ge.s32 	%p1, %r1, %r72;
	setp.ge.s32 	%p2, %r81, %r75;
	or.pred  	%p3, %p1, %p2;
	setp.lt.s32 	%p4, %r74, 1;
	or.pred  	%p5, %p3, %p4;
	@%p5 bra 	$L__BB0_13;
	and.b32  	%r5, %r74, 15;
	setp.lt.u32 	%p6, %r74, 16;
	mov.b32 	%r148, 0;
	@%p6 bra 	$L__BB0_4;
	and.b32  	%r83, %r74, 2147483632;
	neg.s32 	%r146, %r83;
	add.s32 	%r84, %r2, %r75;
	add.s32 	%r85, %r84, %r3;
	mad.lo.s32 	%r145, %r72, %r85, %r1;
	shl.b32 	%r86, %r75, 1;
	add.s32 	%r87, %r81, %r86;
	mad.lo.s32 	%r144, %r72, %r87, %r1;
	mad.lo.s32 	%r88, %r75, 3, %r81;
	mad.lo.s32 	%r143, %r72, %r88, %r1;
	shl.b32 	%r89, %r75, 2;
	add.s32 	%r90, %r81, %r89;
	mad.lo.s32 	%r142, %r72, %r90, %r1;
	mad.lo.s32 	%r91, %r75, 5, %r81;
	mad.lo.s32 	%r141, %r72, %r91, %r1;
	mad.lo.s32 	%r92, %r75, 6, %r81;
	mad.lo.s32 	%r140, %r72, %r92, %r1;
	mad.lo.s32 	%r93, %r75, 7, %r81;
	mad.lo.s32 	%r139, %r72, %r93, %r1;
	shl.b32 	%r94, %r75, 3;
	add.s32 	%r95, %r81, %r94;
	mad.lo.s32 	%r138, %r72, %r95, %r1;
	mad.lo.s32 	%r96, %r75, 9, %r81;
	mad.lo.s32 	%r137, %r72, %r96, %r1;
	mad.lo.s32 	%r97, %r75, 10, %r81;
	mad.lo.s32 	%r136, %r72, %r97, %r1;
	mad.lo.s32 	%r98, %r75, 11, %r81;
	mad.lo.s32 	%r135, %r72, %r98, %r1;
	mad.lo.s32 	%r99, %r75, 12, %r81;
	mad.lo.s32 	%r134, %r72, %r99, %r1;
	mad.lo.s32 	%r100, %r75, 13, %r81;
	mad.lo.s32 	%r133, %r72, %r100, %r1;
	mad.lo.s32 	%r101, %r75, 14, %r81;
	mad.lo.s32 	%r132, %r72, %r101, %r1;
	mad.lo.s32 	%r102, %r75, 15, %r81;
	mad.lo.s32 	%r131, %r72, %r102, %r1;
	mad.lo.s32 	%r130, %r72, %r81, %r1;
$L__BB0_3:
	.pragma "nounroll";
	and.b32  	%r148, %r74, 2147483632;
	mul.wide.s32 	%rd5, %r130, 4;
	add.s64 	%rd6, %rd2, %rd5;
	ld.global.f32 	%f1, [%rd6];
	add.s64 	%rd7, %rd1, %rd5;
	st.global.f32 	[%rd7], %f1;
	mul.wide.s32 	%rd8, %r145, 4;
	add.s64 	%rd9, %rd2, %rd8;
	ld.global.f32 	%f2, [%rd9];
	add.s64 	%rd10, %rd1, %rd8;
	st.global.f32 	[%rd10], %f2;
	mul.wide.s32 	%rd11, %r144, 4;
	add.s64 	%rd12, %rd2, %rd11;
	ld.global.f32 	%f3, [%rd12];
	add.s64 	%rd13, %rd1, %rd11;
	st.global.f32 	[%rd13], %f3;
	mul.wide.s32 	%rd14, %r143, 4;
	add.s64 	%rd15, %rd2, %rd14;
	ld.global.f32 	%f4, [%rd15];
	add.s64 	%rd16, %rd1, %rd14;
	st.global.f32 	[%rd16], %f4;
	mul.wide.s32 	%rd17, %r142, 4;
	add.s64 	%rd18, %rd2, %rd17;
	ld.global.f32 	%f5, [%rd18];
	add.s64 	%rd19, %rd1, %rd17;
	st.global.f32 	[%rd19], %f5;
	mul.wide.s32 	%rd20, %r141, 4;
	add.s64 	%rd21, %rd2, %rd20;
	ld.global.f32 	%f6, [%rd21];
	add.s64 	%rd22, %rd1, %rd20;
	st.global.f32 	[%rd22], %f6;
	mul.wide.s32 	%rd23, %r140, 4;
	add.s64 	%rd24, %rd2, %rd23;
	ld.global.f32 	%f7, [%rd24];
	add.s64 	%rd25, %rd1, %rd23;
	st.global.f32 	[%rd25], %f7;
	mul.wide.s32 	%rd26, %r139, 4;
	add.s64 	%rd27, %rd2, %rd26;
	ld.global.f32 	%f8, [%rd27];
	add.s64 	%rd28, %rd1, %rd26;
	st.global.f32 	[%rd28], %f8;
	mul.wide.s32 	%rd29, %r138, 4;
	add.s64 	%rd30, %rd2, %rd29;
	ld.global.f32 	%f9, [%rd30];
	add.s64 	%rd31, %rd1, %rd29;
	st.global.f32 	[%rd31], %f9;
	mul.wide.s32 	%rd32, %r137, 4;
	add.s64 	%rd33, %rd2, %rd32;
	ld.global.f32 	%f10, [%rd33];
	add.s64 	%rd34, %rd1, %rd32;
	st.global.f32 	[%rd34], %f10;
	mul.wide.s32 	%rd35, %r136, 4;
	add.s64 	%rd36, %rd2, %rd35;
	ld.global.f32 	%f11, [%rd36];
	add.s64 	%rd37, %rd1, %rd35;
	st.global.f32 	[%rd37], %f11;
	mul.wide.s32 	%rd38, %r135, 4;
	add.s64 	%rd39, %rd2, %rd38;
	ld.global.f32 	%f12, [%rd39];
	add.s64 	%rd40, %rd1, %rd38;
	st.global.f32 	[%rd40], %f12;
	mul.wide.s32 	%rd41, %r134, 4;
	add.s64 	%rd42, %rd2, %rd41;
	ld.global.f32 	%f13, [%rd42];
	add.s64 	%rd43, %rd1, %rd41;
	st.global.f32 	[%rd43], %f13;
	mul.wide.s32 	%rd44, %r133, 4;
	add.s64 	%rd45, %rd2, %rd44;
	ld.global.f32 	%f14, [%rd45];
	add.s64 	%rd46, %rd1, %rd44;
	st.global.f32 	[%rd46], %f14;
	mul.wide.s32 	%rd47, %r132, 4;
	add.s64 	%rd48, %rd2, %rd47;
	ld.global.f32 	%f15, [%rd48];
	add.s64 	%rd49, %rd1, %rd47;
	st.global.f32 	[%rd49], %f15;
	mul.wide.s32 	%rd50, %r131, 4;
	add.s64 	%rd51, %rd2, %rd50;
	ld.global.f32 	%f16, [%rd51];
	add.s64 	%rd52, %rd1, %rd50;
	st.global.f32 	[%rd52], %f16;
	add.s32 	%r146, %r146, 16;
	mul.lo.s32 	%r103, %r75, %r72;
	shl.b32 	%r104, %r103, 4;
	add.s32 	%r145, %r145, %r104;
	add.s32 	%r144, %r144, %r104;
	add.s32 	%r143, %r143, %r104;
	add.s32 	%r142, %r142, %r104;
	add.s32 	%r141, %r141, %r104;
	add.s32 	%r140, %r140, %r104;
	add.s32 	%r139, %r139, %r104;
	add.s32 	%r138, %r138, %r104;
	add.s32 	%r137, %r137, %r104;
	add.s32 	%r136, %r136, %r104;
	add.s32 	%r135, %r135, %r104;
	add.s32 	%r134, %r134, %r104;
	add.s32 	%r133, %r133, %r104;
	add.s32 	%r132, %r132, %r104;
	add.s32 	%r131, %r131, %r104;
	add.s32 	%r130, %r130, %r104;
	setp.ne.s32 	%p7, %r146, 0;
	@%p7 bra 	$L__BB0_3;
$L__BB0_4:
	setp.eq.s32 	%p8, %r5, 0;
	@%p8 bra 	$L__BB0_13;
	and.b32  	%r59, %r74, 7;
	setp.lt.u32 	%p9, %r5, 8;
	@%p9 bra 	$L__BB0_7;
	mad.lo.s32 	%r105, %r148, %r75, %r81;
	mad.lo.s32 	%r106, %r105, %r72, %r1;
	mul.wide.s32 	%rd53, %r106, 4;
	add.s64 	%rd54, %rd2, %rd53;
	ld.global.f32 	%f17, [%rd54];
	add.s64 	%rd55, %rd1, %rd53;
	st.global.f32 	[%rd55], %f17;
	add.s32 	%r107, %r105, %r75;
	mad.lo.s32 	%r108, %r107, %r72, %r1;
	mul.wide.s32 	%rd56, %r108, 4;
	add.s64 	%rd57, %rd2, %rd56;
	ld.global.f32 	%f18, [%rd57];
	add.s64 	%rd58, %rd1, %rd56;
	st.global.f32 	[%rd58], %f18;
	add.s32 	%r109, %r107, %r75;
	mad.lo.s32 	%r110, %r109, %r72, %r1;
	mul.wide.s32 	%rd59, %r110, 4;
	add.s64 	%rd60, %rd2, %rd59;
	ld.global.f32 	%f19, [%rd60];
	add.s64 	%rd61, %rd1, %rd59;
	st.global.f32 	[%rd61], %f19;
	add.s32 	%r111, %r109, %r75;
	mad.lo.s32 	%r112, %r111, %r72, %r1;
	mul.wide.s32 	%rd62, %r112, 4;
	add.s64 	%rd63, %rd2, %rd62;
	ld.global.f32 	%f20, [%rd63];
	add.s64 	%rd64, %rd1, %rd62;
	st.global.f32 	[%rd64], %f20;
	add.s32 	%r113, %r111, %r75;
	mad.lo.s32 	%r114, %r113, %r72, %r1;
	mul.wide.s32 	%rd65, %r114, 4;
	add.s64 	%rd66, %rd2, %rd65;
	ld.global.f32 	%f21, [%rd66];
	add.s64 	%rd67, %rd1, %rd65;
	st.global.f32 	[%rd67], %f21;
	add.s32 	%r115, %r113, %r75;
	mad.lo.s32 	%r116, %r115, %r72, %r1;
	mul.wide.s32 	%rd68, %r116, 4;
	add.s64 	%rd69, %rd2, %rd68;
	ld.global.f32 	%f22, [%rd69];
	add.s64 	%rd70, %rd1, %rd68;
	st.global.f32 	[%rd70], %f22;
	add.s32 	%r117, %r115, %r75;
	mad.lo.s32 	%r118, %r117, %r72, %r1;
	mul.wide.s32 	%rd71, %r118, 4;
	add.s64 	%rd72, %rd2, %rd71;
	ld.global.f32 	%f23, [%rd72];
	add.s64 	%rd73, %rd1, %rd71;
	st.global.f32 	[%rd73], %f23;
	add.s32 	%r119, %r117, %r75;
	mad.lo.s32 	%r120, %r119, %r72, %r1;
	mul.wide.s32 	%rd74, %r120, 4;
	add.s64 	%rd75, %rd2, %rd74;
	ld.global.f32 	%f24, [%rd75];
	add.s64 	%rd76, %rd1, %rd74;
	st.global.f32 	[%rd76], %f24;
	add.s32 	%r148, %r148, 8;
$L__BB0_7:
	setp.eq.s32 	%p10, %r59, 0;
	@%p10 bra 	$L__BB0_13;
	and.b32  	%r62, %r74, 3;
	setp.lt.u32 	%p11, %r59, 4;
	@%p11 bra 	$L__BB0_10;
	mad.lo.s32 	%r121, %r148, %r75, %r81;
	mad.lo.s32 	%r122, %r121, %r72, %r1;
	mul.wide.s32 	%rd77, %r122, 4;
	add.s64 	%rd78, %rd2, %rd77;
	ld.global.f32 	%f25, [%rd78];
	add.s64 	%rd79, %rd1, %rd77;
	st.global.f32 	[%rd79], %f25;
	add.s32 	%r123, %r121, %r75;
	mad.lo.s32 	%r124, %r123, %r72, %r1;
	mul.wide.s32 	%rd80, %r124, 4;
	add.s64 	%rd81, %rd2, %rd80;
	ld.global.f32 	%f26, [%rd81];
	add.s64 	%rd82, %rd1, %rd80;
	st.global.f32 	[%rd82], %f26;
	add.s32 	%r125, %r123, %r75;
	mad.lo.s32 	%r126, %r125, %r72, %r1;
	mul.wide.s32 	%rd83, %r126, 4;
	add.s64 	%rd84, %rd2, %rd83;
	ld.global.f32 	%f27, [%rd84];
	add.s64 	%rd85, %rd1, %rd83;
	st.global.f32 	[%rd85], %f27;
	add.s32 	%r127, %r125, %r75;
	mad.lo.s32 	%r128, %r127, %r72, %r1;
	mul.wide.s32 	%rd86, %r128, 4;
	add.s64 	%rd87, %rd2, %rd86;
	ld.global.f32 	%f28, [%rd87];
	add.s64 	%rd88, %rd1, %rd86;
	st.global.f32 	[%rd88], %f28;
	add.s32 	%r148, %r148, 4;
$L__BB0_10:
	setp.eq.s32 	%p12, %r62, 0;
	@%p12 bra 	$L__BB0_13;
	mad.lo.s32 	%r129, %r148, %r75, %r81;
	mad.lo.s32 	%r151, %r72, %r129, %r1;
	mul.lo.s32 	%r66, %r75, %r72;
	neg.s32 	%r150, %r62;
$L__BB0_12:
	.pragma "nounroll";
	mul.wide.s32 	%rd89, %r151, 4;
	add.s64 	%rd90, %rd2, %rd89;
	ld.global.f32 	%f29, [%rd90];
	add.s64 	%rd91, %rd1, %rd89;
	st.global.f32 	[%rd91], %f29;
	add.s32 	%r151, %r151, %r66;
	add.s32 	%r150, %r150, 1;
	setp.ne.s32 	%p13, %r150, 0;
	@%p13 bra 	$L__BB0_12;
$L__BB0_13:
	ret;

}


// ===== COMPILED SASS (sm_100) =====

	.target	sm_100

	.elftype	@"ET_EXEC"


//--------------------- .note.nv.tkinfo           --------------------------
	.section	.note.nv.tkinfo,"",@"SHT_NOTE"
	.sectionflags	@"SHF_NOTE_NV_TKINFO"
	.tkinfo
        /*0018*/ 	.word	0x00000002
        /*0030*/ 	.string	""
        /*0030*/ 	.string	"ptxas"
        /*0030*/ 	.string	"Cuda compilation tools, release 13.0, V13.0.88"
        /*0030*/ 	.string	"Build cuda_13.0.r13.0/compiler.36424714_0"
        /*0030*/ 	.string	"-arch sm_100 -m 64 "



//--------------------- .note.nv.cuinfo           --------------------------
	.section	.note.nv.cuinfo,"",@"SHT_NOTE"
	.sectionflags	@"SHF_NOTE_NV_CUINFO"
        /*0018*/ 	.short	0x0002
        /*001a*/ 	.short	0x0064
        /*001c*/ 	.short	0x0082
	.zero		2


//--------------------- .nv.info                  --------------------------
	.section	.nv.info,"",@"SHT_CUDA_INFO"
	.align	4


	//----- nvinfo : EIATTR_REGCOUNT
	.align		4
        /*0000*/ 	.byte	0x04, 0x2f
        /*0002*/ 	.short	(.L_1 - .L_0)
	.align		4
.L_0:
        /*0004*/ 	.word	index@(_Z8solutionPfS_iii)
        /*0008*/ 	.word	0x00000028


	//----- nvinfo : EIATTR_FRAME_SIZE
	.align		4
.L_1:
        /*000c*/ 	.byte	0x04, 0x11
        /*000e*/ 	.short	(.L_3 - .L_2)
	.align		4
.L_2:
        /*0010*/ 	.word	index@(_Z8solutionPfS_iii)
        /*0014*/ 	.word	0x00000000


	//----- nvinfo : EIATTR_MIN_STACK_SIZE
	.align		4
.L_3:
        /*0018*/ 	.byte	0x04, 0x12
        /*001a*/ 	.short	(.L_5 - .L_4)
	.align		4
.L_4:
        /*001c*/ 	.word	index@(_Z8solutionPfS_iii)
        /*0020*/ 	.word	0x00000000
.L_5:


//--------------------- .nv.compat                --------------------------
	.section	.nv.compat,"",@"SHT_CUDA_COMPAT_INFO"
	.align	4
        /*0000*/ 	.byte	0x02, 0x09, 0x00, 0x00, 0x02, 0x02, 0x01, 0x00, 0x02, 0x05, 0x05, 0x00, 0x03, 0x07, 0x01, 0x01
        /*0010*/ 	.byte	0x02, 0x03, 0x00, 0x00, 0x02, 0x06, 0x01, 0x00, 0x04, 0x0b, 0x08, 0x00, 0x09, 0x00, 0x00, 0x00
        /*0020*/ 	.byte	0x00, 0x00, 0x00, 0x00


//--------------------- .nv.info._Z8solutionPfS_iii --------------------------
	.section	.nv.info._Z8solutionPfS_iii,"",@"SHT_CUDA_INFO"
	.sectionflags	@""
	.align	4


	//----- nvinfo : EIATTR_CUDA_API_VERSION
	.align		4
        /*0000*/ 	.byte	0x04, 0x37
        /*0002*/ 	.short	(.L_7 - .L_6)
.L_6:
        /*0004*/ 	.word	0x00000082


	//----- nvinfo : EIATTR_KPARAM_INFO
	.align		4
.L_7:
        /*0008*/ 	.byte	0x04, 0x17
        /*000a*/ 	.short	(.L_9 - .L_8)
.L_8:
        /*000c*/ 	.word	0x00000000
        /*0010*/ 	.short	0x0004
        /*0012*/ 	.short	0x0018
        /*0014*/ 	.byte	0x00, 0xf0, 0x11, 0x00


	//----- nvinfo : EIATTR_KPARAM_INFO
	.align		4
.L_9:
        /*0018*/ 	.byte	0x04, 0x17
        /*001a*/ 	.short	(.L_11 - .L_10)
.L_10:
        /*001c*/ 	.word	0x00000000
        /*0020*/ 	.short	0x0003
        /*0022*/ 	.short	0x0014
        /*0024*/ 	.byte	0x00, 0xf0, 0x11, 0x00


	//----- nvinfo : EIATTR_KPARAM_INFO
	.align		4
.L_11:
        /*0028*/ 	.byte	0x04, 0x17
        /*002a*/ 	.short	(.L_13 - .L_12)
.L_12:
        /*002c*/ 	.word	0x00000000
        /*0030*/ 	.short	0x0002
        /*0032*/ 	.short	0x0010
        /*0034*/ 	.byte	0x00, 0xf0, 0x11, 0x00


	//----- nvinfo : EIATTR_KPARAM_INFO
	.align		4
.L_13:
        /*0038*/ 	.byte	0x04, 0x17
        /*003a*/ 	.short	(.L_15 - .L_14)
.L_14:
        /*003c*/ 	.word	0x00000000
        /*0040*/ 	.short	0x0001
        /*0042*/ 	.short	0x0008
        /*0044*/ 	.byte	0x00, 0xf5, 0x21, 0x00


	//----- nvinfo : EIATTR_KPARAM_INFO
	.align		4
.L_15:
        /*0048*/ 	.byte	0x04, 0x17
        /*004a*/ 	.short	(.L_17 - .L_16)
.L_16:
        /*004c*/ 	.word	0x00000000
        /*0050*/ 	.short	0x0000
        /*0052*/ 	.short	0x0000
        /*0054*/ 	.byte	0x00, 0xf5, 0x21, 0x00


	//----- nvinfo : EIATTR_SPARSE_MMA_MASK
	.align		4
.L_17:
        /*0058*/ 	.byte	0x03, 0x50
        /*005a*/ 	.short	0x0000


	//----- nvinfo : EIATTR_MAXREG_COUNT
	.align		4
        /*005c*/ 	.byte	0x03, 0x1b
        /*005e*/ 	.short	0x00ff


	//----- nvinfo : EIATTR_MERCURY_ISA_VERSION
	.align		4
        /*0060*/ 	.byte	0x03, 0x5f
        /*0062*/ 	.short	0x0101


	//----- nvinfo : EIATTR_VRC_CTA_INIT_COUNT
	.align		4
        /*0064*/ 	.byte	0x02, 0x4a
	.zero		1
	.zero		1


	//----- nvinfo : EIATTR_EXIT_INSTR_OFFSETS
	.align		4
        /*0068*/ 	.byte	0x04, 0x1c
        /*006a*/ 	.short	(.L_19 - .L_18)


	//   ....[0]....
.L_18:
        /*006c*/ 	.word	0x000000f0


	//   ....[1]....
        /*0070*/ 	.word	0x000008d0


	//   ....[2]....
        /*0074*/ 	.word	0x00000c50


	//   ....[3]....
        /*0078*/ 	.word	0x00000e50


	//   ....[4]....
        /*007c*/ 	.word	0x00000f30


	//----- nvinfo : EIATTR_CBANK_PARAM_SIZE
	.align		4
.L_19:
        /*0080*/ 	.byte	0x03, 0x19
        /*0082*/ 	.short	0x001c


	//----- nvinfo : EIATTR_PARAM_CBANK
	.align		4
        /*0084*/ 	.byte	0x04, 0x0a
        /*0086*/ 	.short	(.L_21 - .L_20)
	.align		4
.L_20:
        /*0088*/ 	.word	index@(.nv.constant0._Z8solutionPfS_iii)
        /*008c*/ 	.short	0x0380
        /*008e*/ 	.short	0x001c


	//----- nvinfo : EIATTR_SW_WAR
	.align		4
.L_21:
        /*0090*/ 	.byte	0x04, 0x36
        /*0092*/ 	.short	(.L_23 - .L_22)
.L_22:
        /*0094*/ 	.word	0x00000008
.L_23:


//--------------------- .nv.callgraph             --------------------------
	.section	.nv.callgraph,"",@"SHT_CUDA_CALLGRAPH"
	.align	4
	.sectionentsize	8
	.align		4
        /*0000*/ 	.word	0x00000000
	.align		4
        /*0004*/ 	.word	0xffffffff
	.align		4
        /*0008*/ 	.word	0x00000000
	.align		4
        /*000c*/ 	.word	0xfffffffe
	.align		4
        /*0010*/ 	.word	0x00000000
	.align		4
        /*0014*/ 	.word	0xfffffffd
	.align		4
        /*0018*/ 	.word	0x00000000
	.align		4
        /*001c*/ 	.word	0xfffffffc


//--------------------- .text._Z8solutionPfS_iii  --------------------------
	.section	.text._Z8solutionPfS_iii,"ax",@progbits
	.align	128
        .global         _Z8solutionPfS_iii
        .type           _Z8solutionPfS_iii,@function
        .size           _Z8solutionPfS_iii,(.L_x_6 - _Z8solutionPfS_iii)
        .other          _Z8solutionPfS_iii,@"STO_CUDA_ENTRY STV_DEFAULT"
_Z8solutionPfS_iii:
.text._Z8solutionPfS_iii:
[----:B------:R-:W-:Y:S01]  /*0000*/  LDC R1, c[0x0][0x37c] ;  /* 0x0000df00ff017b82 */ /* 0x000fe20000000800 */
[----:B------:R-:W0:Y:S07]  /*0010*/  S2R R34, SR_TID.Y ;  /* 0x0000000000227919 */ /* 0x000e2e0000002200 */
[----:B------:R-:W1:Y:S01]  /*0020*/  S2UR UR5, SR_CTAID.Y ;  /* 0x00000000000579c3 */ /* 0x000e620000002600 */
[----:B------:R-:W2:Y:S01]  /*0030*/  LDCU UR6, c[0x0][0x360] ;  /* 0x00006c00ff0677ac */ /* 0x000ea20008000800 */
[----:B------:R-:W2:Y:S01]  /*0040*/  S2R R3, SR_TID.X ;  /* 0x0000000000037919 */ /* 0x000ea20000002100 */
[----:B------:R-:W1:Y:S01]  /*0050*/  LDCU UR4, c[0x0][0x364] ;  /* 0x00006c80ff0477ac */ /* 0x000e620008000800 */
[----:B------:R-:W2:Y:S04]  /*0060*/  S2R R4, SR_CTAID.X ;  /* 0x0000000000047919 */ /* 0x000ea80000002500 */
[----:B------:R-:W3:Y:S08]  /*0070*/  LDC.64 R14, c[0x0][0x390] ;  /* 0x0000e400ff0e7b82 */ /* 0x000ef00000000a00 */
[----:B------:R-:W4:Y:S01]  /*0080*/  LDC R0, c[0x0][0x398] ;  /* 0x0000e600ff007b82 */ /* 0x000f220000000800 */
[----:B-1----:R-:W-:-:S06]  /*0090*/  UIMAD UR4, UR4, UR5, URZ ;  /* 0x00000005040472a4 */ /* 0x002fcc000f8e02ff */
[----:B0-----:R-:W-:-:S04]  /*00a0*/  IADD3 R2, PT, PT, R34, UR4, RZ ;  /* 0x0000000422027c10 */ /* 0x001fc8000fffe0ff */
[----:B---3--:R-:W-:Y:S01]  /*00b0*/  ISETP.GE.AND P0, PT, R2, R15, PT ;  /* 0x0000000f0200720c */ /* 0x008fe20003f06270 */
[----:B--2---:R-:W-:-:S05]  /*00c0*/  IMAD R3, R4, UR6, R3 ;  /* 0x0000000604037c24 */ /* 0x004fca000f8e0203 */
[----:B------:R-:W-:-:S04]  /*00d0*/  ISETP.GE.OR P0, PT, R3, R14, P0 ;  /* 0x0000000e0300720c */ /* 0x000fc80000706670 */
[----:B----4-:R-:W-:-:S13]  /*00e0*/  ISETP.LT.OR P0, PT, R0, 0x1, P0 ;  /* 0x000000010000780c */ /* 0x010fda0000701670 */
[----:B------:R-:W-:Y:S05]  /*00f0*/  @P0 EXIT ;  /* 0x000000000000094d */ /* 0x000fea0003800000 */
[C---:B------:R-:W-:Y:S01]  /*0100*/  ISETP.GE.U32.AND P0, PT, R0.reuse, 0x10, PT ;  /* 0x000000100000780c */ /* 0x040fe20003f06070 */
[----:B------:R-:W0:Y:S01]  /*0110*/  LDCU.64 UR6, c[0x0][0x358] ;  /* 0x00006b00ff0677ac */ /* 0x000e220008000a00 */
[----:B------:R-:W-:Y:S01]  /*0120*/  HFMA2 R5, -RZ, RZ, 0, 0 ;  /* 0x00000000ff057431 */ /* 0x000fe200000001ff */
[----:B------:R-:W-:-:S10]  /*0130*/  LOP3.LUT R4, R0, 0xf, RZ, 0xc0, !PT ;  /* 0x0000000f00047812 */ /* 0x000fd400078ec0ff */
[----:B------:R-:W-:Y:S05]  /*0140*/  @!P0 BRA `(.L_x_0) ;  /* 0x0000000400dc8947 */ /* 0x000fea0003800000 */
[C---:B------:R-:W-:Y:S01]  /*0150*/  IADD3 R34, PT, PT, R15.reuse, UR4, R34 ;  /* 0x000000040f227c10 */ /* 0x040fe2000fffe022 */
[C-C-:B------:R-:W-:Y:S01]  /*0160*/  IMAD R7, R15.reuse, 0x3, R2.reuse ;  /* 0x000000030f077824 */ /* 0x140fe200078e0202 */
[CC--:B------:R-:W-:Y:S01]  /*0170*/  LEA R6, R15.reuse, R2.reuse, 0x1 ;  /* 0x000000020f067211 */ /* 0x0c0fe200078e08ff */
[C-C-:B------:R-:W-:Y:S01]  /*0180*/  IMAD R9, R15.reuse, 0x5, R2.reuse ;  /* 0x000000050f097824 */ /* 0x140fe200078e0202 */
[CC--:B------:R-:W-:Y:S01]  /*0190*/  LEA R8, R15.reuse, R2.reuse, 0x2 ;  /* 0x000000020f087211 */ /* 0x0c0fe200078e10ff */
[C-C-:B------:R-:W-:Y:S01]  /*01a0*/  IMAD R10, R15.reuse, 0x6, R2.reuse ;  /* 0x000000060f0a7824 */ /* 0x140fe200078e0202 */
[C---:B------:R-:W-:Y:S01]  /*01b0*/  LEA R12, R15.reuse, R2, 0x3 ;  /* 0x000000020f0c7211 */ /* 0x040fe200078e18ff */
[C-C-:B------:R-:W-:Y:S01]  /*01c0*/  IMAD R11, R15.reuse, 0x7, R2.reuse ;  /* 0x000000070f0b7824 */ /* 0x140fe200078e0202 */
[----:B------:R-:W-:Y:S01]  /*01d0*/  LOP3.LUT R5, R0, 0x7ffffff0, RZ, 0xc0, !PT ;  /* 0x7ffffff000057812 */ /* 0x000fe200078ec0ff */
[C-C-:B------:R-:W-:Y:S02]  /*01e0*/  IMAD R13, R15.reuse, 0x9, R2.reuse ;  /* 0x000000090f0d7824 */ /* 0x140fe400078e0202 */
[--C-:B------:R-:W-:Y:S01]  /*01f0*/  IMAD R29, R15, 0xa, R2.reuse ;  /* 0x0000000a0f1d7824 */ /* 0x100fe200078e0202 */
[----:B------:R-:W-:Y:S01]  /*0200*/  IADD3 R32, PT, PT, -R5, RZ, RZ ;  /* 0x000000ff05207210 */ /* 0x000fe20007ffe1ff */
[----:B------:R-:W-:-:S02]  /*0210*/  IMAD R31, R15, 0xb, R2 ;  /* 0x0000000b0f1f7824 */ /* 0x000fc400078e0202 */
[C-C-:B------:R-:W-:Y:S02]  /*0220*/  IMAD R33, R15.reuse, 0xc, R2.reuse ;  /* 0x0000000c0f217824 */ /* 0x140fe400078e0202 */
[C-C-:B------:R-:W-:Y:S02]  /*0230*/  IMAD R35, R15.reuse, 0xd, R2.reuse ;  /* 0x0000000d0f237824 */ /* 0x140fe400078e0202 */
[C-C-:B------:R-:W-:Y:S02]  /*0240*/  IMAD R37, R15.reuse, 0xe, R2.reuse ;  /* 0x0000000e0f257824 */ /* 0x140fe400078e0202 */
[----:B------:R-:W-:Y:S02]  /*0250*/  IMAD R28, R15, 0xf, R2 ;  /* 0x0000000f0f1c7824 */ /* 0x000fe400078e0202 */
[-CC-:B------:R-:W-:Y:S02]  /*0260*/  IMAD R30, R2, R14.reuse, R3.reuse ;  /* 0x0000000e021e7224 */ /* 0x180fe400078e0203 */
[----:B------:R-:W-:-:S02]  /*0270*/  IMAD R34, R34, R14, R3 ;  /* 0x0000000e22227224 */ /* 0x000fc400078e0203 */
[-CC-:B------:R-:W-:Y:S02]  /*0280*/  IMAD R6, R6, R14.reuse, R3.reuse ;  /* 0x0000000e06067224 */ /* 0x180fe400078e0203 */
[-CC-:B------:R-:W-:Y:S02]  /*0290*/  IMAD R7, R7, R14.reuse, R3.reuse ;  /* 0x0000000e07077224 */ /* 0x180fe400078e0203 */
[-CC-:B------:R-:W-:Y:S02]  /*02a0*/  IMAD R8, R8, R14.reuse, R3.reuse ;  /* 0x0000000e08087224 */ /* 0x180fe400078e0203 */
[-CC-:B------:R-:W-:Y:S02]  /*02b0*/  IMAD R9, R9, R14.reuse, R3.reuse ;  /* 0x0000000e09097224 */ /* 0x180fe400078e0203 */
        /* <DEDUP_REMOVED lines=9> */
[----:B------:R-:W-:-:S07]  /*0350*/  IMAD R28, R28, R14, R3 ;  /* 0x0000000e1c1c7224 */ /* 0x000fce00078e0203 */
.L_x_1:
[----:B-1----:R-:W1:Y:S08]  /*0360*/  LDC.64 R18, c[0x0][0x388] ;  /* 0x0000e200ff127b82 */ /* 0x002e700000000a00 */
[----:B------:R-:W2:Y:S01]  /*0370*/  LDC.64 R16, c[0x0][0x380] ;  /* 0x0000e000ff107b82 */ /* 0x000ea20000000a00 */
[----:B-1----:R-:W-:-:S05]  /*0380*/  IMAD.WIDE R26, R30, 0x4, R18 ;  /* 0x000000041e1a7825 */ /* 0x002fca00078e0212 */
[----:B0-----:R-:W3:Y:S01]  /*0390*/  LDG.E R36, desc[UR6][R26.64] ;  /* 0x000000061a247981 */ /* 0x001ee2000c1e1900 */
[----:B------:R-:W-:-:S04]  /*03a0*/  IMAD.WIDE R20, R34, 0x4, R18 ;  /* 0x0000000422147825 */ /* 0x000fc800078e0212 */
[----:B--2---:R-:W-:-:S05]  /*03b0*/  IMAD.WIDE R22, R30, 0x4, R16 ;  /* 0x000000041e167825 */ /* 0x004fca00078e0210 */
[----:B---3--:R0:W-:Y:S04]  /*03c0*/  STG.E desc[UR6][R22.64], R36 ;  /* 0x0000002416007986 */ /* 0x0081e8000c101906 */
[----:B0-----:R0:W2:Y:S01]  /*03d0*/  LDG.E R36, desc[UR6][R20.64] ;  /* 0x0000000614247981 */ /* 0x0010a2000c1e1900 */
[----:B------:R-:W-:-:S04]  /*03e0*/  IMAD.WIDE R24, R34, 0x4, R16 ;  /* 0x0000000422187825 */ /* 0x000fc800078e0210 */
[C---:B0-----:R-:W-:Y:S01]  /*03f0*/  IMAD.WIDE R20, R6.reuse, 0x4, R18 ;  /* 0x0000000406147825 */ /* 0x041fe200078e0212 */
[----:B--2---:R0:W-:Y:S04]  /*0400*/  STG.E desc[UR6][R24.64], R36 ;  /* 0x0000002418007986 */ /* 0x0041e8000c101906 */
[----:B0-----:R-:W2:Y:S01]  /*0410*/  LDG.E R36, desc[UR6][R20.64] ;  /* 0x0000000614247981 */ /* 0x001ea2000c1e1900 */
[----:B------:R-:W-:-:S04]  /*0420*/  IMAD.WIDE R22, R6, 0x4, R16 ;  /* 0x0000000406167825 */ /* 0x000fc800078e0210 */
[C---:B------:R-:W-:Y:S01]  /*0430*/  IMAD.WIDE R26, R7.reuse, 0x4, R18 ;  /* 0x00000004071a7825 */ /* 0x040fe200078e0212 */
[----:B--2---:R0:W-:Y:S05]  /*0440*/  STG.E desc[UR6][R22.64], R36 ;  /* 0x0000002416007986 */ /* 0x0041ea000c101906 */
[----:B------:R-:W2:Y:S01]  /*0450*/  LDG.E R27, desc[UR6][R26.64] ;  /* 0x000000061a1b7981 */ /* 0x000ea2000c1e1900 */
[----:B------:R-:W-:-:S04]  /*0460*/  IMAD.WIDE R24, R7, 0x4, R16 ;  /* 0x0000000407187825 */ /* 0x000fc800078e0210 */
[C---:B0-----:R-:W-:Y:S01]  /*0470*/  IMAD.WIDE R22, R8.reuse, 0x4, R18 ;  /* 0x0000000408167825 */ /* 0x041fe200078e0212 */
[----:B--2---:R0:W-:Y:S04]  /*0480*/  STG.E desc[UR6][R24.64], R27 ;  /* 0x0000001b18007986 */ /* 0x0041e8000c101906 */
[----:B------:R-:W2:Y:S01]  /*0490*/  LDG.E R26, desc[UR6][R22.64] ;  /* 0x00000006161a7981 */ /* 0x000ea2000c1e1900 */
[----:B------:R-:W-:-:S04]  /*04a0*/  IMAD.WIDE R20, R8, 0x4, R16 ;  /* 0x0000000408147825 */ /* 0x000fc800078e0210 */
[--C-:B0-----:R-:W-:Y:S01]  /*04b0*/  IMAD.WIDE R24, R9, 0x4, R18.reuse ;  /* 0x0000000409187825 */ /* 0x101fe200078e0212 */
[----:B--2---:R0:W-:Y:S04]  /*04c0*/  STG.E desc[UR6][R20.64], R26 ;  /* 0x0000001a14007986 */ /* 0x0041e8000c101906 */
[----:B------:R-:W2:Y:S01]  /*04d0*/  LDG.E R36, desc[UR6][R24.64] ;  /* 0x0000000618247981 */ /* 0x000ea2000c1e1900 */
[----:B------:R-:W-:-:S04]  /*04e0*/  IMAD.WIDE R22, R10, 0x4, R18 ;  /* 0x000000040a167825 */ /* 0x000fc800078e0212 */
[----:B0-----:R-:W-:-:S05]  /*04f0*/  IMAD.WIDE R20, R9, 0x4, R16 ;  /* 0x0000000409147825 */ /* 0x001fca00078e0210 */
[----:B--2---:R0:W-:Y:S04]  /*0500*/  STG.E desc[UR6][R20.64], R36 ;  /* 0x0000002414007986 */ /* 0x0041e8000c101906 */
[----:B0-----:R-:W2:Y:S01]  /*0510*/  LDG.E R36, desc[UR6][R22.64] ;  /* 0x0000000616247981 */ /* 0x001ea2000c1e1900 */
[----:B------:R-:W-:-:S04]  /*0520*/  IMAD.WIDE R26, R10, 0x4, R16 ;  /* 0x000000040a1a7825 */ /* 0x000fc800078e0210 */
[C---:B------:R-:W-:Y:S01]  /*0530*/  IMAD.WIDE R24, R11.reuse, 0x4, R18 ;  /* 0x000000040b187825 */ /* 0x040fe200078e0212 */
[----:B--2---:R0:W-:Y:S05]  /*0540*/  STG.E desc[UR6][R26.64], R36 ;  /* 0x000000241a007986 */ /* 0x0041ea000c101906 */
[----:B------:R-:W2:Y:S01]  /*0550*/  LDG.E R25, desc[UR6][R24.64] ;  /* 0x0000000618197981 */ /* 0x000ea2000c1e1900 */
[----:B------:R-:W-:-:S04]  /*0560*/  IMAD.WIDE R22, R11, 0x4, R16 ;  /* 0x000000040b167825 */ /* 0x000fc800078e0210 */
[C---:B------:R-:W-:Y:S01]  /*0570*/  IMAD.WIDE R20, R12.reuse, 0x4, R18 ;  /* 0x000000040c147825 */ /* 0x040fe200078e0212 */
[----:B--2---:R-:W-:Y:S04]  /*0580*/  STG.E desc[UR6][R22.64], R25 ;  /* 0x0000001916007986 */ /* 0x004fe8000c101906 */
[----:B0-----:R0:W2:Y:S01]  /*0590*/  LDG.E R36, desc[UR6][R20.64] ;  /* 0x0000000614247981 */ /* 0x0010a2000c1e1900 */
[----:B------:R-:W-:-:S04]  /*05a0*/  IMAD.WIDE R26, R12, 0x4, R16 ;  /* 0x000000040c1a7825 */ /* 0x000fc800078e0210 */
[C---:B0-----:R-:W-:Y:S01]  /*05b0*/  IMAD.WIDE R20, R13.reuse, 0x4, R18 ;  /* 0x000000040d147825 */ /* 0x041fe200078e0212 */
[----:B--2---:R0:W-:Y:S04]  /*05c0*/  STG.E desc[UR6][R26.64], R36 ;  /* 0x000000241a007986 */ /* 0x0041e8000c101906 */
[----:B0-----:R-:W2:Y:S01]  /*05d0*/  LDG.E R36, desc[UR6][R20.64] ;  /* 0x0000000614247981 */ /* 0x001ea2000c1e1900 */
[----:B------:R-:W-:-:S04]  /*05e0*/  IMAD.WIDE R22, R13, 0x4, R16 ;  /* 0x000000040d167825 */ /* 0x000fc800078e0210 */
[C---:B------:R-:W-:Y:S01]  /*05f0*/  IMAD.WIDE R24, R29.reuse, 0x4, R18 ;  /* 0x000000041d187825 */ /* 0x040fe200078e0212 */
[----:B--2---:R0:W-:Y:S04]  /*0600*/  STG.E desc[UR6][R22.64], R36 ;  /* 0x0000002416007986 */ /* 0x0041e8000c101906 */
[----:B0-----:R0:W2:Y:S01]  /*0610*/  LDG.E R36, desc[UR6][R24.64] ;  /* 0x0000000618247981 */ /* 0x0010a2000c1e1900 */
[----:B------:R-:W-:-:S04]  /*0620*/  IMAD.WIDE R26, R29, 0x4, R16 ;  /* 0x000000041d1a7825 */ /* 0x000fc800078e0210 */
[C---:B0-----:R-:W-:Y:S01]  /*0630*/  IMAD.WIDE R24, R31.reuse, 0x4, R18 ;  /* 0x000000041f187825 */ /* 0x041fe200078e0212 */
[----:B--2---:R0:W-:Y:S05]  /*0640*/  STG.E desc[UR6][R26.64], R36 ;  /* 0x000000241a007986 */ /* 0x0041ea000c101906 */
[----:B------:R-:W2:Y:S01]  /*0650*/  LDG.E R25, desc[UR6][R24.64] ;  /* 0x0000000618197981 */ /* 0x000ea2000c1e1900 */
[----:B------:R-:W-:-:S04]  /*0660*/  IMAD.WIDE R22, R31, 0x4, R16 ;  /* 0x000000041f167825 */ /* 0x000fc800078e0210 */
[--C-:B------:R-:W-:Y:S01]  /*0670*/  IMAD.WIDE R20, R33, 0x4, R18.reuse ;  /* 0x0000000421147825 */ /* 0x100fe200078e0212 */
[----:B--2---:R1:W-:Y:S04]  /*0680*/  STG.E desc[UR6][R22.64], R25 ;  /* 0x0000001916007986 */ /* 0x0043e8000c101906 */
[----:B0-----:R0:W2:Y:S01]  /*0690*/  LDG.E R36, desc[UR6][R20.64] ;  /* 0x0000000614247981 */ /* 0x0010a2000c1e1900 */
[----:B-1----:R-:W-:-:S04]  /*06a0*/  IMAD.WIDE R22, R35, 0x4, R18 ;  /* 0x0000000423167825 */ /* 0x002fc800078e0212 */
[----:B0-----:R-:W-:-:S05]  /*06b0*/  IMAD.WIDE R20, R33, 0x4, R16 ;  /* 0x0000000421147825 */ /* 0x001fca00078e0210 */
[----:B--2---:R-:W-:Y:S04]  /*06c0*/  STG.E desc[UR6][R20.64], R36 ;  /* 0x0000002414007986 */ /* 0x004fe8000c101906 */
[----:B------:R-:W2:Y:S01]  /*06d0*/  LDG.E R23, desc[UR6][R22.64] ;  /* 0x0000000616177981 */ /* 0x000ea2000c1e1900 */
[----:B------:R-:W-:-:S04]  /*06e0*/  IMAD.WIDE R24, R35, 0x4, R16 ;  /* 0x0000000423187825 */ /* 0x000fc800078e0210 */
[--C-:B------:R-:W-:Y:S01]  /*06f0*/  IMAD.WIDE R26, R37, 0x4, R18.reuse ;  /* 0x00000004251a7825 */ /* 0x100fe200078e0212 */
[----:B--2---:R0:W-:Y:S04]  /*0700*/  STG.E desc[UR6][R24.64], R23 ;  /* 0x0000001718007986 */ /* 0x0041e8000c101906 */
[----:B0-----:R0:W2:Y:S01]  /*0710*/  LDG.E R24, desc[UR6][R26.64] ;  /* 0x000000061a187981 */ /* 0x0010a2000c1e1900 */
[----:B------:R-:W-:-:S04]  /*0720*/  IMAD.WIDE R18, R28, 0x4, R18 ;  /* 0x000000041c127825 */ /* 0x000fc800078e0212 */
[----:B0-----:R-:W-:Y:S01]  /*0730*/  IMAD.WIDE R26, R37, 0x4, R16 ;  /* 0x00000004251a7825 */ /* 0x001fe200078e0210 */
[----:B------:R-:W-:-:S04]  /*0740*/  IADD3 R32, PT, PT, R32, 0x10, RZ ;  /* 0x0000001020207810 */ /* 0x000fc80007ffe0ff */
[----:B--2---:R1:W-:Y:S04]  /*0750*/  STG.E desc[UR6][R26.64], R24 ;  /* 0x000000181a007986 */ /* 0x0043e8000c101906 */
[----:B------:R-:W2:Y:S01]  /*0760*/  LDG.E R19, desc[UR6][R18.64] ;  /* 0x0000000612137981 */ /* 0x000ea2000c1e1900 */
[----:B------:R-:W-:Y:S01]  /*0770*/  ISETP.NE.AND P0, PT, R32, RZ, PT ;  /* 0x000000ff2000720c */ /* 0x000fe20003f05270 */
[----:B------:R-:W-:-:S04]  /*0780*/  IMAD.WIDE R16, R28, 0x4, R16 ;  /* 0x000000041c107825 */ /* 0x000fc800078e0210 */
[----:B------:R-:W-:-:S05]  /*0790*/  IMAD R20, R15, R14, RZ ;  /* 0x0000000e0f147224 */ /* 0x000fca00078e02ff */
[C---:B------:R-:W-:Y:S02]  /*07a0*/  LEA R34, R20.reuse, R34, 0x4 ;  /* 0x0000002214227211 */ /* 0x040fe400078e20ff */
[C---:B------:R-:W-:Y:S02]  /*07b0*/  LEA R6, R20.reuse, R6, 0x4 ;  /* 0x0000000614067211 */ /* 0x040fe400078e20ff */
[C---:B------:R-:W-:Y:S02]  /*07c0*/  LEA R7, R20.reuse, R7, 0x4 ;  /* 0x0000000714077211 */ /* 0x040fe400078e20ff */
[C---:B------:R-:W-:Y:S02]  /*07d0*/  LEA R8, R20.reuse, R8, 0x4 ;  /* 0x0000000814087211 */ /* 0x040fe400078e20ff */
[C---:B------:R-:W-:Y:S02]  /*07e0*/  LEA R9, R20.reuse, R9, 0x4 ;  /* 0x0000000914097211 */ /* 0x040fe400078e20ff */
[----:B------:R-:W-:-:S02]  /*07f0*/  LEA R10, R20, R10, 0x4 ;  /* 0x0000000a140a7211 */ /* 0x000fc400078e20ff */
        /* <DEDUP_REMOVED lines=9> */
[----:B------:R-:W-:Y:S01]  /*0890*/  LEA R30, R20, R30, 0x4 ;  /* 0x0000001e141e7211 */ /* 0x000fe200078e20ff */
[----:B--2---:R1:W-:Y:S01]  /*08a0*/  STG.E desc[UR6][R16.64], R19 ;  /* 0x0000001310007986 */ /* 0x0043e2000c101906 */
[----:B------:R-:W-:Y:S05]  /*08b0*/  @P0 BRA `(.L_x_1) ;  /* 0xfffffff800a80947 */ /* 0x000fea000383ffff */
.L_x_0:
[----:B------:R-:W-:-:S13]  /*08c0*/  ISETP.NE.AND P0, PT, R4, RZ, PT ;  /* 0x000000ff0400720c */ /* 0x000fda0003f05270 */
[----:B0-----:R-:W-:Y:S05]  /*08d0*/  @!P0 EXIT ;  /* 0x000000000000894d */ /* 0x001fea0003800000 */
[----:B------:R-:W-:Y:S02]  /*08e0*/  ISETP.GE.U32.AND P0, PT, R4, 0x8, PT ;  /* 0x000000080400780c */ /* 0x000fe40003f06070 */
[----:B------:R-:W-:-:S04]  /*08f0*/  LOP3.LUT R22, R0, 0x7, RZ, 0xc0, !PT ;  /* 0x0000000700167812 */ /* 0x000fc800078ec0ff */
[----:B------:R-:W-:-:S07]  /*0900*/  ISETP.NE.AND P1, PT, R22, RZ, PT ;  /* 0x000000ff1600720c */ /* 0x000fce0003f25270 */
[----:B------:R-:W-:Y:S06]  /*0910*/  @!P0 BRA `(.L_x_2) ;  /* 0x0000000000cc8947 */ /* 0x000fec0003800000 */
[----:B------:R-:W0:Y:S01]  /*0920*/  LDC.64 R6, c[0x0][0x388] ;  /* 0x0000e200ff067b82 */ /* 0x000e220000000a00 */
[----:B------:R-:W-:-:S04]  /*0930*/  IMAD R4, R5, R15, R2 ;  /* 0x0000000f05047224 */ /* 0x000fc800078e0202 */
[----:B------:R-:W-:-:S03]  /*0940*/  IMAD R13, R4, R14, R3 ;  /* 0x0000000e040d7224 */ /* 0x000fc600078e0203 */
[----:B------:R-:W2:Y:S01]  /*0950*/  LDC.64 R8, c[0x0][0x380] ;  /* 0x0000e000ff087b82 */ /* 0x000ea20000000a00 */
[----:B0-----:R-:W-:-:S05]  /*0960*/  IMAD.WIDE R10, R13, 0x4, R6 ;  /* 0x000000040d0a7825 */ /* 0x001fca00078e0206 */
[----:B------:R-:W3:Y:S01]  /*0970*/  LDG.E R23, desc[UR6][R10.64] ;  /* 0x000000060a177981 */ /* 0x000ee2000c1e1900 */
[----:B------:R-:W-:Y:S01]  /*0980*/  IADD3 R4, PT, PT, R4, R15, RZ ;  /* 0x0000000f04047210 */ /* 0x000fe20007ffe0ff */
[----:B--2---:R-:W-:-:S04]  /*0990*/  IMAD.WIDE R12, R13, 0x4, R8 ;  /* 0x000000040d0c7825 */ /* 0x004fc800078e0208 */
[----:B-1----:R-:W-:-:S04]  /*09a0*/  IMAD R19, R4, R14, R3 ;  /* 0x0000000e04137224 */ /* 0x002fc800078e0203 */
[C---:B------:R-:W-:Y:S01]  /*09b0*/  IMAD.WIDE R16, R19.reuse, 0x4, R6 ;  /* 0x0000000413107825 */ /* 0x040fe200078e0206 */
[----:B------:R-:W-:Y:S01]  /*09c0*/  IADD3 R4, PT, PT, R4, R15, RZ ;  /* 0x0000000f04047210 */ /* 0x000fe20007ffe0ff */
[----:B---3--:R0:W-:Y:S04]  /*09d0*/  STG.E desc[UR6][R12.64], R23 ;  /* 0x000000170c007986 */ /* 0x0081e8000c101906 */
[----:B------:R-:W2:Y:S01]  /*09e0*/  LDG.E R25, desc[UR6][R16.64] ;  /* 0x0000000610197981 */ /* 0x000ea2000c1e1900 */
[----:B------:R-:W-:Y:S02]  /*09f0*/  IMAD R21, R4, R14, R3 ;  /* 0x0000000e04157224 */ /* 0x000fe400078e0203 */
[----:B------:R-:W-:-:S04]  /*0a00*/  IMAD.WIDE R18, R19, 0x4, R8 ;  /* 0x0000000413127825 */ /* 0x000fc800078e0208 */
[C---:B------:R-:W-:Y:S01]  /*0a10*/  IMAD.WIDE R10, R21.reuse, 0x4, R6 ;  /* 0x00000004150a7825 */ /* 0x040fe200078e0206 */
[----:B------:R-:W-:Y:S01]  /*0a20*/  IADD3 R4, PT, PT, R4, R15, RZ ;  /* 0x0000000f04047210 */ /* 0x000fe20007ffe0ff */
[----:B--2---:R1:W-:Y:S04]  /*0a30*/  STG.E desc[UR6][R18.64], R25 ;  /* 0x0000001912007986 */ /* 0x0043e8000c101906 */
[----:B------:R-:W2:Y:S01]  /*0a40*/  LDG.E R27, desc[UR6][R10.64] ;  /* 0x000000060a1b7981 */ /* 0x000ea2000c1e1900 */
[----:B------:R-:W-:Y:S02]  /*0a50*/  IMAD R29, R4, R14, R3 ;  /* 0x0000000e041d7224 */ /* 0x000fe400078e0203 */
[----:B------:R-:W-:-:S04]  /*0a60*/  IMAD.WIDE R20, R21, 0x4, R8 ;  /* 0x0000000415147825 */ /* 0x000fc800078e0208 */
[C---:B0-----:R-:W-:Y:S01]  /*0a70*/  IMAD.WIDE R12, R29.reuse, 0x4, R6 ;  /* 0x000000041d0c7825 */ /* 0x041fe200078e0206 */
[----:B------:R-:W-:Y:S01]  /*0a80*/  IADD3 R4, PT, PT, R4, R15, RZ ;  /* 0x0000000f04047210 */ /* 0x000fe20007ffe0ff */
[----:B--2---:R0:W-:Y:S04]  /*0a90*/  STG.E desc[UR6][R20.64], R27 ;  /* 0x0000001b14007986 */ /* 0x0041e8000c101906 */
[----:B------:R-:W2:Y:S01]  /*0aa0*/  LDG.E R23, desc[UR6][R12.64] ;  /* 0x000000060c177981 */ /* 0x000ea2000c1e1900 */
[----:B------:R-:W-:Y:S02]  /*0ab0*/  IMAD R31, R4, R14, R3 ;  /* 0x0000000e041f7224 */ /* 0x000fe400078e0203 */
[----:B------:R-:W-:-:S04]  /*0ac0*/  IMAD.WIDE R16, R29, 0x4, R8 ;  /* 0x000000041d107825 */ /* 0x000fc800078e0208 */
[C---:B-1----:R-:W-:Y:S01]  /*0ad0*/  IMAD.WIDE R18, R31.reuse, 0x4, R6 ;  /* 0x000000041f127825 */ /* 0x042fe200078e0206 */
        /* <DEDUP_REMOVED lines=17> */
[C---:B------:R-:W-:Y:S01]  /*0bf0*/  IMAD.WIDE R6, R23.reuse, 0x4, R6 ;  /* 0x0000000417067825 */ /* 0x040fe200078e0206 */
[----:B--2---:R0:W-:Y:S05]  /*0c00*/  STG.E desc[UR6][R18.64], R17 ;  /* 0x0000001112007986 */ /* 0x0041ea000c101906 */
[----:B------:R-:W2:Y:S01]  /*0c10*/  LDG.E R7, desc[UR6][R6.64] ;  /* 0x0000000606077981 */ /* 0x000ea2000c1e1900 */
[----:B------:R-:W-:Y:S01]  /*0c20*/  IMAD.WIDE R8, R23, 0x4, R8 ;  /* 0x0000000417087825 */ /* 0x000fe200078e0208 */
[----:B------:R-:W-:-:S04]  /*0c30*/  IADD3 R5, PT, PT, R5, 0x8, RZ ;  /* 0x0000000805057810 */ /* 0x000fc80007ffe0ff */
[----:B--2---:R0:W-:Y:S03]  /*0c40*/  STG.E desc[UR6][R8.64], R7 ;  /* 0x0000000708007986 */ /* 0x0041e6000c101906 */
.L_x_2:
[----:B------:R-:W-:Y:S05]  /*0c50*/  @!P1 EXIT ;  /* 0x000000000000994d */ /* 0x000fea0003800000 */
[----:B------:R-:W-:Y:S02]  /*0c60*/  ISETP.GE.U32.AND P0, PT, R22, 0x4, PT ;  /* 0x000000041600780c */ /* 0x000fe40003f06070 */
[----:B------:R-:W-:-:S04]  /*0c70*/  LOP3.LUT R0, R0, 0x3, RZ, 0xc0, !PT ;  /* 0x0000000300007812 */ /* 0x000fc800078ec0ff */
[----:B------:R-:W-:-:S07]  /*0c80*/  ISETP.NE.AND P1, PT, R0, RZ, PT ;  /* 0x000000ff0000720c */ /* 0x000fce0003f25270 */
[----:B------:R-:W-:Y:S06]  /*0c90*/  @!P0 BRA `(.L_x_3) ;  /* 0x00000000006c8947 */ /* 0x000fec0003800000 */
[----:B0-----:R-:W0:Y:S01]  /*0ca0*/  LDC.64 R8, c[0x0][0x388] ;  /* 0x0000e200ff087b82 */ /* 0x001e220000000a00 */
        /* <DEDUP_REMOVED lines=11> */
[----:B------:R-:W3:Y:S01]  /*0d60*/  LDG.E R17, desc[UR6][R16.64] ;  /* 0x0000000610117981 */ /* 0x000ee2000c1e1900 */
[----:B------:R-:W-:Y:S02]  /*0d70*/  IMAD R21, R4, R14, R3 ;  /* 0x0000000e04157224 */ /* 0x000fe400078e0203 */
[----:B------:R-:W-:-:S04]  /*0d80*/  IMAD.WIDE R18, R19, 0x4, R6 ;  /* 0x0000000413127825 */ /* 0x000fc800078e0206 */
[C---:B------:R-:W-:Y:S01]  /*0d90*/  IMAD.WIDE R10, R21.reuse, 0x4, R8 ;  /* 0x00000004150a7825 */ /* 0x040fe200078e0208 */
[----:B------:R-:W-:Y:S01]  /*0da0*/  IADD3 R4, PT, PT, R4, R15, RZ ;  /* 0x0000000f04047210 */ /* 0x000fe20007ffe0ff */
[----:B---3--:R2:W-:Y:S04]  /*0db0*/  STG.E desc[UR6][R18.64], R17 ;  /* 0x0000001112007986 */ /* 0x0085e8000c101906 */
[----:B------:R-:W3:Y:S01]  /*0dc0*/  LDG.E R11, desc[UR6][R10.64] ;  /* 0x000000060a0b7981 */ /* 0x000ee2000c1e1900 */
[----:B------:R-:W-:Y:S02]  /*0dd0*/  IMAD R25, R4, R14, R3 ;  /* 0x0000000e04197224 */ /* 0x000fe400078e0203 */
[----:B------:R-:W-:-:S04]  /*0de0*/  IMAD.WIDE R20, R21, 0x4, R6 ;  /* 0x0000000415147825 */ /* 0x000fc800078e0206 */
[C---:B------:R-:W-:Y:S01]  /*0df0*/  IMAD.WIDE R8, R25.reuse, 0x4, R8 ;  /* 0x0000000419087825 */ /* 0x040fe200078e0208 */
[----:B---3--:R2:W-:Y:S05]  /*0e00*/  STG.E desc[UR6][R20.64], R11 ;  /* 0x0000000b14007986 */ /* 0x0085ea000c101906 */
[----:B------:R-:W3:Y:S01]  /*0e10*/  LDG.E R9, desc[UR6][R8.64] ;  /* 0x0000000608097981 */ /* 0x000ee2000c1e1900 */
[----:B------:R-:W-:Y:S01]  /*0e20*/  IMAD.WIDE R6, R25, 0x4, R6 ;  /* 0x0000000419067825 */ /* 0x000fe200078e0206 */
[----:B------:R-:W-:-:S04]  /*0e30*/  IADD3 R5, PT, PT, R5, 0x4, RZ ;  /* 0x0000000405057810 */ /* 0x000fc80007ffe0ff */
[----:B---3--:R2:W-:Y:S03]  /*0e40*/  STG.E desc[UR6][R6.64], R9 ;  /* 0x0000000906007986 */ /* 0x0085e6000c101906 */
.L_x_3:
[----:B------:R-:W-:Y:S05]  /*0e50*/  @!P1 EXIT ;  /* 0x000000000000994d */ /* 0x000fea0003800000 */
[----:B0-2---:R-:W0:Y:S01]  /*0e60*/  LDC.64 R8, c[0x0][0x380] ;  /* 0x0000e000ff087b82 */ /* 0x005e220000000a00 */
[----:B------:R-:W-:Y:S01]  /*0e70*/  IMAD R2, R5, R15, R2 ;  /* 0x0000000f05027224 */ /* 0x000fe200078e0202 */
[----:B------:R-:W-:-:S03]  /*0e80*/  IADD3 R0, PT, PT, -R0, RZ, RZ ;  /* 0x000000ff00007210 */ /* 0x000fc60007ffe1ff */
[----:B------:R-:W-:-:S03]  /*0e90*/  IMAD R11, R2, R14, R3 ;  /* 0x0000000e020b7224 */ /* 0x000fc600078e0203 */
[----:B------:R-:W2:Y:S04]  /*0ea0*/  LDC.64 R6, c[0x0][0x388] ;  /* 0x0000e200ff067b82 */ /* 0x000ea80000000a00 */
.L_x_4:
[----:B--23--:R-:W-:-:S06]  /*0eb0*/  IMAD.WIDE R2, R11, 0x4, R6 ;  /* 0x000000040b027825 */ /* 0x00cfcc00078e0206 */
[----:B------:R-:W2:Y:S01]  /*0ec0*/  LDG.E R3, desc[UR6][R2.64] ;  /* 0x0000000602037981 */ /* 0x000ea2000c1e1900 */
[----:B------:R-:W-:Y:S01]  /*0ed0*/  IADD3 R0, PT, PT, R0, 0x1, RZ ;  /* 0x0000000100007810 */ /* 0x000fe20007ffe0ff */
[----:B0-----:R-:W-:-:S03]  /*0ee0*/  IMAD.WIDE R4, R11, 0x4, R8 ;  /* 0x000000040b047825 */ /* 0x001fc600078e0208 */
[----:B------:R-:W-:Y:S01]  /*0ef0*/  ISETP.NE.AND P0, PT, R0, RZ, PT ;  /* 0x000000ff0000720c */ /* 0x000fe20003f05270 */
[----:B------:R-:W-:Y:S01]  /*0f00*/  IMAD R11, R15, R14, R11 ;  /* 0x0000000e0f0b7224 */ /* 0x000fe200078e020b */
[----:B--2---:R3:W-:Y:S11]  /*0f10*/  STG.E desc[UR6][R4.64], R3 ;  /* 0x0000000304007986 */ /* 0x0047f6000c101906 */
[----:B------:R-:W-:Y:S05]  /*0f20*/  @P0 BRA `(.L_x_4) ;  /* 0xfffffffc00e00947 */ /* 0x000fea000383ffff */
[----:B------:R-:W-:Y:S05]  /*0f30*/  EXIT ;  /* 0x000000000000794d */ /* 0x000fea0003800000 */
.L_x_5:
[----:B------:R-:W-:-:S00]  /*0f40*/  BRA `(.L_x_5) ;  /* 0xfffffffc00fc7947 */ /* 0x000fc0000383ffff */
[----:B------:R-:W-:-:S00]  /*0f50*/  NOP ;  /* 0x0000000000007918 */ /* 0x000fc00000000000 */
        /* <DEDUP_REMOVED lines=10> */
.L_x_6:


//--------------------- .nv.shared.reserved.0     --------------------------
	.section	.nv.shared.reserved.0,"aw",@nobits
	.weak		__nv_reservedSMEM_offset_0_alias
	.size		__nv_reservedSMEM_offset_0_alias, 0, 64
	.other		__nv_reservedSMEM_offset_0_alias,@"STO_CUDA_RESERVED_SHARED STV_DEFAULT"
__nv_reservedSMEM_offset_0_alias:
	.zero		0
	.zero		64


//--------------------- .nv.constant0._Z8solutionPfS_iii --------------------------
	.section	.nv.constant0._Z8solutionPfS_iii,"a",@progbits
	.sectionflags	@""
	.align	4
.nv.constant0._Z8solutionPfS_iii:
	.zero		924


//--------------------- SYMBOLS --------------------------

	.type		.nv.reservedSmem.offset0,@object
	.size		.nv.reservedSmem.offset0,0x4
